	.headerflags	@"EF_CUDA_TEXMODE_UNIFIED EF_CUDA_64BIT_ADDRESS EF_CUDA_ACCELERATORS EF_CUDA_SM90 EF_CUDA_VIRTUAL_SM(EF_CUDA_SM90)"
	.elftype	@"ET_EXEC"


//--------------------- .nv.info                  --------------------------
	.section	.nv.info,"",@"SHT_CUDA_INFO"
	.align	4


	//----- nvinfo : EIATTR_REGCOUNT
	.align		4
        /*0000*/ 	.byte	0x04, 0x2f
        /*0002*/ 	.short	(.L_1 - .L_0)
	.align		4
.L_0:
        /*0004*/ 	.word	index@(triton_poi_fused_avg_pool2d_7)
        /*0008*/ 	.word	0x00000020


	//----- nvinfo : EIATTR_MIN_STACK_SIZE
	.align		4
.L_1:
        /*000c*/ 	.byte	0x04, 0x12
        /*000e*/ 	.short	(.L_3 - .L_2)
	.align		4
.L_2:
        /*0010*/ 	.word	index@(triton_poi_fused_avg_pool2d_7)
        /*0014*/ 	.word	0x00000000


	//----- nvinfo : EIATTR_FRAME_SIZE
	.align		4
.L_3:
        /*0018*/ 	.byte	0x04, 0x11
        /*001a*/ 	.short	(.L_5 - .L_4)
	.align		4
.L_4:
        /*001c*/ 	.word	index@(triton_poi_fused_avg_pool2d_7)
        /*0020*/ 	.word	0x00000000


	//----- nvinfo : EIATTR_MIN_STACK_SIZE
	.align		4
.L_5:
        /*0024*/ 	.byte	0x04, 0x12
        /*0026*/ 	.short	(.L_7 - .L_6)
	.align		4
.L_6:
        /*0028*/ 	.word	index@(triton_poi_fused_avg_pool2d_7)
        /*002c*/ 	.word	0x00000000
.L_7:


//--------------------- .nv.info.triton_poi_fused_avg_pool2d_7 --------------------------
	.section	.nv.info.triton_poi_fused_avg_pool2d_7,"",@"SHT_CUDA_INFO"
	.sectionflags	@""
	.align	4


	//----- nvinfo : EIATTR_CUDA_API_VERSION
	.align		4
        /*0000*/ 	.byte	0x04, 0x37
        /*0002*/ 	.short	(.L_9 - .L_8)
.L_8:
        /*0004*/ 	.word	0x0000007c


	//----- nvinfo : EIATTR_KPARAM_INFO
	.align		4
.L_9:
        /*0008*/ 	.byte	0x04, 0x17
        /*000a*/ 	.short	(.L_11 - .L_10)
.L_10:
        /*000c*/ 	.word	0x00000000
        /*0010*/ 	.short	0x0002
        /*0012*/ 	.short	0x0010
        /*0014*/ 	.byte	0x00, 0xf0, 0x11, 0x00


	//----- nvinfo : EIATTR_KPARAM_INFO
	.align		4
.L_11:
        /*0018*/ 	.byte	0x04, 0x17
        /*001a*/ 	.short	(.L_13 - .L_12)
.L_12:
        /*001c*/ 	.word	0x00000000
        /*0020*/ 	.short	0x0001
        /*0022*/ 	.short	0x0008
        /*0024*/ 	.byte	0x00, 0xf4, 0x21, 0x00


	//----- nvinfo : EIATTR_KPARAM_INFO
	.align		4
.L_13:
        /*0028*/ 	.byte	0x04, 0x17
        /*002a*/ 	.short	(.L_15 - .L_14)
.L_14:
        /*002c*/ 	.word	0x00000000
        /*0030*/ 	.short	0x0000
        /*0032*/ 	.short	0x0000
        /*0034*/ 	.byte	0x00, 0xf4, 0x21, 0x00


	//----- nvinfo : EIATTR_SPARSE_MMA_MASK
	.align		4
.L_15:
        /*0038*/ 	.byte	0x03, 0x50
        /*003a*/ 	.short	0x0000


	//----- nvinfo : EIATTR_MAXREG_COUNT
	.align		4
        /*003c*/ 	.byte	0x03, 0x1b
        /*003e*/ 	.short	0x00ff


	//----- nvinfo : EIATTR_EXIT_INSTR_OFFSETS
	.align		4
        /*0040*/ 	.byte	0x04, 0x1c
        /*0042*/ 	.short	(.L_17 - .L_16)


	//   ....[0]....
.L_16:
        /*0044*/ 	.word	0x00000950


	//   ....[1]....
        /*0048*/ 	.word	0x00000970


	//----- nvinfo : EIATTR_REQNTID
	.align		4
.L_17:
        /*004c*/ 	.byte	0x04, 0x10
        /*004e*/ 	.short	(.L_19 - .L_18)
.L_18:
        /*0050*/ 	.word	0x00000080
        /*0054*/ 	.word	0x00000001
        /*0058*/ 	.word	0x00000001


	//----- nvinfo : EIATTR_CBANK_PARAM_SIZE
	.align		4
.L_19:
        /*005c*/ 	.byte	0x03, 0x19
        /*005e*/ 	.short	0x0014


	//----- nvinfo : EIATTR_PARAM_CBANK
	.align		4
        /*0060*/ 	.byte	0x04, 0x0a
        /*0062*/ 	.short	(.L_21 - .L_20)
	.align		4
.L_20:
        /*0064*/ 	.word	index@(.nv.constant0.triton_poi_fused_avg_pool2d_7)
        /*0068*/ 	.short	0x0210
        /*006a*/ 	.short	0x0014


	//----- nvinfo : EIATTR_SW_WAR
	.align		4
.L_21:
        /*006c*/ 	.byte	0x04, 0x36
        /*006e*/ 	.short	(.L_23 - .L_22)
.L_22:
        /*0070*/ 	.word	0x00000008
.L_23:


//--------------------- .nv.callgraph             --------------------------
	.section	.nv.callgraph,"",@"SHT_CUDA_CALLGRAPH"
	.align	4
	.sectionentsize	8
	.align		4
        /*0000*/ 	.word	0x00000000
	.align		4
        /*0004*/ 	.word	0xffffffff
	.align		4
        /*0008*/ 	.word	0x00000000
	.align		4
        /*000c*/ 	.word	0xfffffffe
	.align		4
        /*0010*/ 	.word	0x00000000
	.align		4
        /*0014*/ 	.word	0xfffffffd
	.align		4
        /*0018*/ 	.word	0x00000000
	.align		4
        /*001c*/ 	.word	0xfffffffc


//--------------------- .text.triton_poi_fused_avg_pool2d_7 --------------------------
	.section	.text.triton_poi_fused_avg_pool2d_7,"ax",@progbits
	.align	128
        .global         triton_poi_fused_avg_pool2d_7
        .type           triton_poi_fused_avg_pool2d_7,@function
        .size           triton_poi_fused_avg_pool2d_7,(.L_x_1 - triton_poi_fused_avg_pool2d_7)
        .other          triton_poi_fused_avg_pool2d_7,@"STO_CUDA_ENTRY STV_DEFAULT"
triton_poi_fused_avg_pool2d_7:
.text.triton_poi_fused_avg_pool2d_7:
[----:B------:R-:W0:Y:S02]  /*0000*/  LDC R1, c[0x0][0x28] ;  /* 0x00000a00ff017b82 */ /* 0x000e240000000800 */
[----:B------:R-:W1:Y:S01]  /*0010*/  S2R R0, SR_TID.X ;  /* 0x0000000000007919 */ /* 0x000e620000002100 */
[----:B------:R-:W2:Y:S01]  /*0020*/  LDC.64 R8, c[0x0][0x210] ;  /* 0x00008400ff087b82 */ /* 0x000ea20000000a00 */
[----:B------:R-:W-:Y:S01]  /*0030*/  ULDC.64 UR4, c[0x0][0x208] ;  /* 0x0000820000047ab9 */ /* 0x000fe20000000a00 */
[----:B------:R-:W-:Y:S01]  /*0040*/  CS2R R12, SRZ ;  /* 0x00000000000c7805 */ /* 0x000fe2000001ff00 */
[----:B------:R-:W3:Y:S01]  /*0050*/  S2R R5, SR_CTAID.X ;  /* 0x0000000000057919 */ /* 0x000ee20000002500 */
[----:B-1----:R-:W-:Y:S01]  /*0060*/  IMAD.SHL.U32 R0, R0, 0x2, RZ ;  /* 0x0000000200007824 */ /* 0x002fe200078e00ff */
[----:B---3--:R-:W-:-:S04]  /*0070*/  SHF.R.S32.HI R3, RZ, 0x17, R5 ;  /* 0x00000017ff037819 */ /* 0x008fc80000011405 */
[----:B------:R-:W-:Y:S02]  /*0080*/  LOP3.LUT R0, R0, 0xfe, RZ, 0xc0, !PT ;  /* 0x000000fe00007812 */ /* 0x000fe400078ec0ff */
[----:B------:R-:W-:-:S03]  /*0090*/  SGXT R3, R3, 0x1 ;  /* 0x000000010303781a */ /* 0x000fc60000000200 */
[----:B------:R-:W-:-:S04]  /*00a0*/  IMAD R2, R5, 0x100, R0 ;  /* 0x0000010005027824 */ /* 0x000fc800078e0200 */
[C---:B------:R-:W-:Y:S01]  /*00b0*/  VIADD R15, R2.reuse, 0xffffffec ;  /* 0xffffffec020f7836 */ /* 0x040fe20000000000 */
[CC--:B------:R-:W-:Y:S01]  /*00c0*/  LEA.HI R0, R3.reuse, R2.reuse, RZ, 0x2 ;  /* 0x0000000203007211 */ /* 0x0c0fe200078f10ff */
[----:B------:R-:W-:Y:S01]  /*00d0*/  VIADD R17, R2, 0xfffffff0 ;  /* 0xfffffff002117836 */ /* 0x000fe20000000000 */
[----:B------:R-:W-:Y:S01]  /*00e0*/  LEA.HI R3, R3, R2, RZ, 0x4 ;  /* 0x0000000203037211 */ /* 0x000fe200078f20ff */
[----:B--2---:R-:W-:Y:S01]  /*00f0*/  IMAD.WIDE R14, R15, 0x4, R8 ;  /* 0x000000040f0e7825 */ /* 0x004fe200078e0208 */
[----:B------:R-:W-:Y:S02]  /*0100*/  SHF.R.S32.HI R0, RZ, 0x2, R0 ;  /* 0x00000002ff007819 */ /* 0x000fe40000011400 */
[----:B------:R-:W-:Y:S01]  /*0110*/  SHF.R.S32.HI R24, RZ, 0x4, R3 ;  /* 0x00000004ff187819 */ /* 0x000fe20000011403 */
[----:B------:R-:W-:Y:S01]  /*0120*/  IMAD.WIDE R16, R17, 0x4, R8 ;  /* 0x0000000411107825 */ /* 0x000fe200078e0208 */
[----:B------:R-:W-:Y:S02]  /*0130*/  LEA.HI R3, R0, R0, RZ, 0x2 ;  /* 0x0000000000037211 */ /* 0x000fe400078f10ff */
[----:B------:R-:W-:-:S02]  /*0140*/  LEA.HI R4, R24, R24, RZ, 0x2 ;  /* 0x0000001818047211 */ /* 0x000fc400078f10ff */
[----:B------:R-:W-:Y:S02]  /*0150*/  LOP3.LUT R3, R3, 0xfffffffc, RZ, 0xc0, !PT ;  /* 0xfffffffc03037812 */ /* 0x000fe400078ec0ff */
[----:B------:R-:W-:-:S03]  /*0160*/  LOP3.LUT R5, R4, 0xfffffffc, RZ, 0xc0, !PT ;  /* 0xfffffffc04057812 */ /* 0x000fc600078ec0ff */
[----:B------:R-:W-:Y:S02]  /*0170*/  IMAD.IADD R3, R0, 0x1, -R3 ;  /* 0x0000000100037824 */ /* 0x000fe400078e0a03 */
[----:B------:R-:W-:Y:S01]  /*0180*/  IMAD.IADD R24, R24, 0x1, -R5 ;  /* 0x0000000118187824 */ /* 0x000fe200078e0a05 */
[----:B------:R-:W-:Y:S02]  /*0190*/  CS2R R4, SRZ ;  /* 0x0000000000047805 */ /* 0x000fe4000001ff00 */
[C---:B------:R-:W-:Y:S02]  /*01a0*/  ISETP.GT.AND P1, PT, R3.reuse, RZ, PT ;  /* 0x000000ff0300720c */ /* 0x040fe40003f24270 */
[----:B------:R-:W-:Y:S02]  /*01b0*/  ISETP.GT.AND P0, PT, R3, -0x1, PT ;  /* 0xffffffff0300780c */ /* 0x000fe40003f04270 */
[C---:B------:R-:W-:Y:S02]  /*01c0*/  ISETP.GT.AND P2, PT, R24.reuse, RZ, P1 ;  /* 0x000000ff1800720c */ /* 0x040fe40000f44270 */
[----:B------:R-:W-:-:S02]  /*01d0*/  ISETP.GT.AND P0, PT, R24, RZ, P0 ;  /* 0x000000ff1800720c */ /* 0x000fc40000704270 */
[C---:B------:R-:W-:Y:S01]  /*01e0*/  ISETP.LT.AND P2, PT, R2.reuse, 0x100, P2 ;  /* 0x000001000200780c */ /* 0x040fe20001741270 */
[----:B------:R-:W-:Y:S01]  /*01f0*/  VIADD R6, R3, 0x1 ;  /* 0x0000000103067836 */ /* 0x000fe20000000000 */
[----:B------:R-:W-:-:S04]  /*0200*/  ISETP.LT.AND P3, PT, R2, 0x100, P0 ;  /* 0x000001000200780c */ /* 0x000fc80000761270 */
[----:B------:R-:W-:-:S04]  /*0210*/  ISETP.GE.U32.AND P4, PT, R6, 0x4, PT ;  /* 0x000000040600780c */ /* 0x000fc80003f86070 */
[----:B------:R-:W-:-:S03]  /*0220*/  ISETP.GT.AND P0, PT, R24, RZ, !P4 ;  /* 0x000000ff1800720c */ /* 0x000fc60006704270 */
[----:B------:R1:W2:Y:S01]  /*0230*/  @P2 LDG.E.64 R4, desc[UR4][R14.64] ;  /* 0x000000040e042981 */ /* 0x0002a2000c1e1b00 */
[----:B------:R-:W-:-:S03]  /*0240*/  ISETP.LT.AND P0, PT, R2, 0x100, P0 ;  /* 0x000001000200780c */ /* 0x000fc60000701270 */
[----:B------:R-:W3:Y:S01]  /*0250*/  @P3 LDG.E.64 R12, desc[UR4][R16.64] ;  /* 0x00000004100c3981 */ /* 0x000ee2000c1e1b00 */
[----:B------:R-:W-:Y:S01]  /*0260*/  VIADD R19, R2, 0xfffffff4 ;  /* 0xfffffff402137836 */ /* 0x000fe20000000000 */
[----:B------:R-:W-:-:S03]  /*0270*/  CS2R R10, SRZ ;  /* 0x00000000000a7805 */ /* 0x000fc6000001ff00 */
[----:B------:R-:W-:-:S05]  /*0280*/  IMAD.WIDE R18, R19, 0x4, R8 ;  /* 0x0000000413127825 */ /* 0x000fca00078e0208 */
[----:B------:R4:W5:Y:S01]  /*0290*/  @P0 LDG.E.64 R10, desc[UR4][R18.64] ;  /* 0x00000004120a0981 */ /* 0x000962000c1e1b00 */
[----:B------:R-:W-:Y:S01]  /*02a0*/  ISETP.GE.AND P5, PT, R2, 0x100, PT ;  /* 0x000001000200780c */ /* 0x000fe20003fa6270 */
[C---:B------:R-:W-:Y:S01]  /*02b0*/  VIADD R25, R24.reuse, 0x1 ;  /* 0x0000000118197836 */ /* 0x040fe20000000000 */
[----:B------:R-:W-:Y:S01]  /*02c0*/  LOP3.LUT R0, R24, R3, RZ, 0xfc, !PT ;  /* 0x0000000318007212 */ /* 0x000fe200078efcff */
[C---:B------:R-:W-:Y:S01]  /*02d0*/  VIADD R21, R2.reuse, 0xfffffffc ;  /* 0xfffffffc02157836 */ /* 0x040fe20000000000 */
[----:B------:R-:W-:Y:S01]  /*02e0*/  CS2R R26, SRZ ;  /* 0x00000000001a7805 */ /* 0x000fe2000001ff00 */
[----:B------:R-:W-:Y:S01]  /*02f0*/  VIADD R29, R2, 0xc ;  /* 0x0000000c021d7836 */ /* 0x000fe20000000000 */
[----:B------:R-:W-:Y:S01]  /*0300*/  ISETP.GT.AND P6, PT, R0, -0x1, !P5 ;  /* 0xffffffff0000780c */ /* 0x000fe20006fc4270 */
[--C-:B------:R-:W-:Y:S01]  /*0310*/  IMAD.WIDE R20, R21, 0x4, R8.reuse ;  /* 0x0000000415147825 */ /* 0x100fe200078e0208 */
[----:B-1----:R-:W-:Y:S02]  /*0320*/  CS2R R14, SRZ ;  /* 0x00000000000e7805 */ /* 0x002fe4000001ff00 */
[----:B----4-:R-:W-:Y:S01]  /*0330*/  CS2R R18, SRZ ;  /* 0x0000000000127805 */ /* 0x010fe2000001ff00 */
[----:B------:R-:W-:-:S04]  /*0340*/  IMAD.WIDE R28, R29, 0x4, R8 ;  /* 0x000000041d1c7825 */ /* 0x000fc800078e0208 */
[C---:B------:R-:W-:Y:S02]  /*0350*/  VIADD R23, R2.reuse, 0x4 ;  /* 0x0000000402177836 */ /* 0x040fe40000000000 */
[----:B------:R-:W-:-:S04]  /*0360*/  IMAD.WIDE R16, R2, 0x4, R8 ;  /* 0x0000000402107825 */ /* 0x000fc800078e0208 */
[----:B------:R-:W-:Y:S01]  /*0370*/  IMAD.WIDE R22, R23, 0x4, R8 ;  /* 0x0000000417167825 */ /* 0x000fe200078e0208 */
[----:B------:R1:W4:Y:S03]  /*0380*/  @P6 LDG.E.64 R14, desc[UR4][R16.64] ;  /* 0x00000004100e6981 */ /* 0x000326000c1e1b00 */
[----:B-1----:R-:W-:-:S04]  /*0390*/  VIADD R17, R2, 0x10 ;  /* 0x0000001002117836 */ /* 0x002fc80000000000 */
[----:B------:R-:W-:Y:S01]  /*03a0*/  IMAD.WIDE R16, R17, 0x4, R8 ;  /* 0x0000000411107825 */ /* 0x000fe200078e0208 */
[----:B--2---:R-:W-:Y:S02]  /*03b0*/  SEL R0, R4, RZ, P2 ;  /* 0x000000ff04007207 */ /* 0x004fe40001000000 */
[----:B------:R-:W-:Y:S02]  /*03c0*/  SEL R7, R5, RZ, P2 ;  /* 0x000000ff05077207 */ /* 0x000fe40001000000 */
[C---:B------:R-:W-:Y:S02]  /*03d0*/  ISETP.GT.AND P2, PT, R24.reuse, -0x1, P1 ;  /* 0xffffffff1800780c */ /* 0x040fe40000f44270 */
[----:B------:R-:W-:Y:S02]  /*03e0*/  ISETP.GT.AND P1, PT, R24, -0x1, !P4 ;  /* 0xffffffff1800780c */ /* 0x000fe40006724270 */
[----:B------:R-:W-:Y:S02]  /*03f0*/  ISETP.GE.U32.AND P4, PT, R25, 0x4, PT ;  /* 0x000000041900780c */ /* 0x000fe40003f86070 */
[----:B------:R-:W-:-:S02]  /*0400*/  ISETP.LT.AND P2, PT, R2, 0x100, P2 ;  /* 0x000001000200780c */ /* 0x000fc40001741270 */
[----:B---3--:R-:W-:Y:S02]  /*0410*/  SEL R5, R12, RZ, P3 ;  /* 0x000000ff0c057207 */ /* 0x008fe40001800000 */
[----:B------:R-:W-:Y:S02]  /*0420*/  SEL R4, R13, RZ, P3 ;  /* 0x000000ff0d047207 */ /* 0x000fe40001800000 */
[----:B------:R-:W-:Y:S02]  /*0430*/  CS2R R12, SRZ ;  /* 0x00000000000c7805 */ /* 0x000fe4000001ff00 */
[----:B------:R-:W-:Y:S02]  /*0440*/  ISETP.GT.AND P3, PT, R3, RZ, !P4 ;  /* 0x000000ff0300720c */ /* 0x000fe40006764270 */
[C---:B------:R-:W-:Y:S02]  /*0450*/  ISETP.LT.AND P1, PT, R2.reuse, 0x100, P1 ;  /* 0x000001000200780c */ /* 0x040fe40000f21270 */
[----:B------:R-:W-:Y:S01]  /*0460*/  ISETP.LT.AND P3, PT, R2, 0x100, P3 ;  /* 0x000001000200780c */ /* 0x000fe20001f61270 */
[----:B------:R5:W2:Y:S10]  /*0470*/  @P2 LDG.E.64 R12, desc[UR4][R20.64] ;  /* 0x00000004140c2981 */ /* 0x000ab4000c1e1b00 */
[----:B------:R-:W3:Y:S01]  /*0480*/  @P1 LDG.E.64 R18, desc[UR4][R22.64] ;  /* 0x0000000416121981 */ /* 0x000ee2000c1e1b00 */
[----:B-----5:R-:W-:Y:S01]  /*0490*/  SEL R21, R11, RZ, P0 ;  /* 0x000000ff0b157207 */ /* 0x020fe20000000000 */
[----:B------:R-:W-:Y:S01]  /*04a0*/  VIADD R11, R24, 0x2 ;  /* 0x00000002180b7836 */ /* 0x000fe20000000000 */
[----:B------:R-:W-:Y:S01]  /*04b0*/  SEL R20, R10, RZ, P0 ;  /* 0x000000ff0a147207 */ /* 0x000fe20000000000 */
[----:B------:R1:W5:Y:S01]  /*04c0*/  @P3 LDG.E.64 R26, desc[UR4][R28.64] ;  /* 0x000000041c1a3981 */ /* 0x000362000c1e1b00 */
[----:B------:R-:W-:-:S04]  /*04d0*/  ISETP.GE.AND P0, PT, R24, 0x2, PT ;  /* 0x000000021800780c */ /* 0x000fc80003f06270 */
[----:B-1----:R-:W-:Y:S02]  /*04e0*/  SEL R28, R11, RZ, !P0 ;  /* 0x000000ff0b1c7207 */ /* 0x002fe40004000000 */
[C---:B------:R-:W-:Y:S01]  /*04f0*/  ISETP.GT.AND P0, PT, R24.reuse, 0x1, PT ;  /* 0x000000011800780c */ /* 0x040fe20003f04270 */
[----:B------:R-:W-:Y:S02]  /*0500*/  VIADD R22, R24, 0xffffffff ;  /* 0xffffffff18167836 */ /* 0x000fe40000000000 */
[----:B------:R-:W-:Y:S02]  /*0510*/  VIADD R23, R28, 0x4 ;  /* 0x000000041c177836 */ /* 0x000fe40000000000 */
[C---:B------:R-:W-:Y:S01]  /*0520*/  VIADD R24, R3.reuse, 0x2 ;  /* 0x0000000203187836 */ /* 0x040fe20000000000 */
[----:B------:R-:W-:Y:S02]  /*0530*/  SEL R22, R22, RZ, P0 ;  /* 0x000000ff16167207 */ /* 0x000fe40000000000 */
[----:B------:R-:W-:-:S05]  /*0540*/  ISETP.GT.AND P4, PT, R3, -0x1, !P4 ;  /* 0xffffffff0300780c */ /* 0x000fca0006784270 */
[----:B------:R-:W-:Y:S01]  /*0550*/  @!P0 IMAD.MOV R23, RZ, RZ, R28 ;  /* 0x000000ffff178224 */ /* 0x000fe200078e021c */
[----:B------:R-:W-:-:S04]  /*0560*/  ISETP.GE.AND P0, PT, R3, 0x2, PT ;  /* 0x000000020300780c */ /* 0x000fc80003f06270 */
[----:B------:R-:W-:Y:S02]  /*0570*/  SEL R24, R24, RZ, !P0 ;  /* 0x000000ff18187207 */ /* 0x000fe40004000000 */
[----:B------:R-:W-:Y:S02]  /*0580*/  ISETP.GT.AND P0, PT, R3, 0x1, PT ;  /* 0x000000010300780c */ /* 0x000fe40003f04270 */
[----:B------:R-:W-:Y:S02]  /*0590*/  ISETP.LT.AND P4, PT, R2, 0x100, P4 ;  /* 0x000001000200780c */ /* 0x000fe40002781270 */
[----:B------:R-:W-:Y:S01]  /*05a0*/  LOP3.LUT R25, R25, R6, RZ, 0xfc, !PT ;  /* 0x0000000619197212 */ /* 0x000fe200078efcff */
[----:B------:R-:W-:Y:S01]  /*05b0*/  VIADD R6, R3, 0xffffffff ;  /* 0xffffffff03067836 */ /* 0x000fe20000000000 */
[----:B------:R-:W-:Y:S01]  /*05c0*/  CS2R R10, SRZ ;  /* 0x00000000000a7805 */ /* 0x000fe2000001ff00 */
[----:B------:R-:W-:-:S03]  /*05d0*/  VIADD R3, R24, 0x4 ;  /* 0x0000000418037836 */ /* 0x000fc60000000000 */
[----:B------:R-:W-:-:S03]  /*05e0*/  SEL R6, R6, RZ, P0 ;  /* 0x000000ff06067207 */ /* 0x000fc60000000000 */
[----:B------:R-:W-:Y:S01]  /*05f0*/  @!P0 IMAD.MOV R3, RZ, RZ, R24 ;  /* 0x000000ffff038224 */ /* 0x000fe200078e0218 */
[----:B------:R-:W-:Y:S01]  /*0600*/  ISETP.LT.U32.AND P0, PT, R25, 0x4, !P5 ;  /* 0x000000041900780c */ /* 0x000fe20006f01070 */
[----:B------:R1:W5:Y:S02]  /*0610*/  @P4 LDG.E.64 R10, desc[UR4][R16.64] ;  /* 0x00000004100a4981 */ /* 0x000364000c1e1b00 */
[----:B-1----:R-:W-:-:S04]  /*0620*/  VIADD R17, R2, 0x14 ;  /* 0x0000001402117836 */ /* 0x002fc80000000000 */
[----:B------:R-:W-:Y:S01]  /*0630*/  IMAD.WIDE R8, R17, 0x4, R8 ;  /* 0x0000000411087825 */ /* 0x000fe200078e0208 */
[----:B------:R-:W-:-:S06]  /*0640*/  CS2R R16, SRZ ;  /* 0x0000000000107805 */ /* 0x000fcc000001ff00 */
[----:B------:R-:W5:Y:S01]  /*0650*/  @P0 LDG.E.64 R16, desc[UR4][R8.64] ;  /* 0x0000000408100981 */ /* 0x000f62000c1e1b00 */
[C---:B------:R-:W-:Y:S02]  /*0660*/  IMAD R24, R22.reuse, R6, RZ ;  /* 0x0000000616187224 */ /* 0x040fe400078e02ff */
[-C--:B------:R-:W-:Y:S02]  /*0670*/  IMAD R22, R22, R3.reuse, RZ ;  /* 0x0000000316167224 */ /* 0x080fe400078e02ff */
[----:B------:R-:W-:Y:S02]  /*0680*/  IMAD R3, R23, R3, R24 ;  /* 0x0000000317037224 */ /* 0x000fe400078e0218 */
[----:B------:R-:W-:Y:S02]  /*0690*/  IMAD R22, R6, R23, R22 ;  /* 0x0000001706167224 */ /* 0x000fe400078e0216 */
[----:B------:R-:W-:Y:S02]  /*06a0*/  FADD R5, R0, R5 ;  /* 0x0000000500057221 */ /* 0x000fe40000000000 */
[----:B------:R-:W-:-:S02]  /*06b0*/  IMAD.IADD R3, R3, 0x1, -R22 ;  /* 0x0000000103037824 */ /* 0x000fc400078e0a16 */
[----:B------:R-:W-:Y:S01]  /*06c0*/  FADD R4, R7, R4 ;  /* 0x0000000407047221 */ /* 0x000fe20000000000 */
[----:B------:R-:W-:Y:S02]  /*06d0*/  FADD R5, R5, R20 ;  /* 0x0000001405057221 */ /* 0x000fe40000000000 */
[----:B------:R-:W-:Y:S01]  /*06e0*/  I2FP.F32.S32 R0, R3 ;  /* 0x0000000300007245 */ /* 0x000fe20000201400 */
[----:B------:R-:W-:Y:S01]  /*06f0*/  FADD R4, R4, R21 ;  /* 0x0000001504047221 */ /* 0x000fe20000000000 */
[----:B----4-:R-:W-:Y:S02]  /*0700*/  SEL R14, R14, RZ, P6 ;  /* 0x000000ff0e0e7207 */ /* 0x010fe40003000000 */
[----:B------:R-:W-:Y:S02]  /*0710*/  SEL R15, R15, RZ, P6 ;  /* 0x000000ff0f0f7207 */ /* 0x000fe40003000000 */
[----:B--2---:R-:W-:Y:S02]  /*0720*/  SEL R12, R12, RZ, P2 ;  /* 0x000000ff0c0c7207 */ /* 0x004fe40001000000 */
[----:B------:R-:W-:-:S02]  /*0730*/  SEL R13, R13, RZ, P2 ;  /* 0x000000ff0d0d7207 */ /* 0x000fc40001000000 */
[----:B------:R-:W-:Y:S01]  /*0740*/  FSETP.GT.AND P2, PT, |R0|, 8.50705917302346158658e+37, PT ;  /* 0x7e8000000000780b */ /* 0x000fe20003f44200 */
[----:B------:R-:W-:Y:S02]  /*0750*/  FADD R5, R5, R12 ;  /* 0x0000000c05057221 */ /* 0x000fe40000000000 */
[----:B------:R-:W-:Y:S01]  /*0760*/  FADD R4, R4, R13 ;  /* 0x0000000d04047221 */ /* 0x000fe20000000000 */
[----:B---3--:R-:W-:Y:S01]  /*0770*/  SEL R18, R18, RZ, P1 ;  /* 0x000000ff12127207 */ /* 0x008fe20000800000 */
[----:B------:R-:W-:Y:S01]  /*0780*/  FADD R5, R5, R14 ;  /* 0x0000000e05057221 */ /* 0x000fe20000000000 */
[----:B------:R-:W-:Y:S02]  /*0790*/  SEL R19, R19, RZ, P1 ;  /* 0x000000ff13137207 */ /* 0x000fe40000800000 */
[----:B------:R-:W-:Y:S01]  /*07a0*/  FSETP.GEU.AND P1, PT, |R0|, 1.175494350822287508e-38, PT ;  /* 0x008000000000780b */ /* 0x000fe20003f2e200 */
[----:B------:R-:W-:Y:S01]  /*07b0*/  FADD R4, R4, R15 ;  /* 0x0000000f04047221 */ /* 0x000fe20000000000 */
[----:B------:R-:W-:Y:S01]  /*07c0*/  FADD R5, R5, R18 ;  /* 0x0000001205057221 */ /* 0x000fe20000000000 */
[----:B-----5:R-:W-:-:S02]  /*07d0*/  SEL R26, R26, RZ, P3 ;  /* 0x000000ff1a1a7207 */ /* 0x020fc40001800000 */
[----:B------:R-:W-:Y:S01]  /*07e0*/  FADD R6, R4, R19 ;  /* 0x0000001304067221 */ /* 0x000fe20000000000 */
[----:B------:R-:W-:Y:S01]  /*07f0*/  SEL R27, R27, RZ, P3 ;  /* 0x000000ff1b1b7207 */ /* 0x000fe20001800000 */
[----:B------:R-:W-:Y:S01]  /*0800*/  @P2 FMUL R0, R0, 0.25 ;  /* 0x3e80000000002820 */ /* 0x000fe20000400000 */
[----:B------:R-:W-:Y:S02]  /*0810*/  FADD R3, R5, R26 ;  /* 0x0000001a05037221 */ /* 0x000fe40000000000 */
[----:B------:R-:W1:Y:S01]  /*0820*/  LDC.64 R4, c[0x0][0x218] ;  /* 0x00008600ff047b82 */ /* 0x000e620000000a00 */
[----:B------:R-:W-:Y:S02]  /*0830*/  FADD R6, R6, R27 ;  /* 0x0000001b06067221 */ /* 0x000fe40000000000 */
[----:B------:R-:W-:-:S06]  /*0840*/  @!P1 FMUL R0, R0, 16777216 ;  /* 0x4b80000000009820 */ /* 0x000fcc0000400000 */
[----:B------:R-:W2:Y:S01]  /*0850*/  MUFU.RCP R0, R0 ;  /* 0x0000000000007308 */ /* 0x000ea20000001000 */
[----:B------:R-:W-:Y:S02]  /*0860*/  SEL R10, R10, RZ, P4 ;  /* 0x000000ff0a0a7207 */ /* 0x000fe40002000000 */
[----:B------:R-:W-:-:S03]  /*0870*/  SEL R11, R11, RZ, P4 ;  /* 0x000000ff0b0b7207 */ /* 0x000fc60002000000 */
[----:B------:R-:W-:Y:S02]  /*0880*/  FADD R3, R3, R10 ;  /* 0x0000000a03037221 */ /* 0x000fe40000000000 */
[----:B------:R-:W-:Y:S01]  /*0890*/  FADD R6, R6, R11 ;  /* 0x0000000b06067221 */ /* 0x000fe20000000000 */
[----:B------:R-:W-:Y:S02]  /*08a0*/  SEL R16, R16, RZ, P0 ;  /* 0x000000ff10107207 */ /* 0x000fe40000000000 */
[----:B------:R-:W-:-:S03]  /*08b0*/  SEL R17, R17, RZ, P0 ;  /* 0x000000ff11117207 */ /* 0x000fc60000000000 */
[----:B------:R-:W-:Y:S02]  /*08c0*/  FADD R16, R3, R16 ;  /* 0x0000001003107221 */ /* 0x000fe40000000000 */
[----:B------:R-:W-:Y:S02]  /*08d0*/  FADD R17, R6, R17 ;  /* 0x0000001106117221 */ /* 0x000fe40000000000 */
[----:B------:R-:W-:Y:S02]  /*08e0*/  @P2 FMUL R16, R16, 0.25 ;  /* 0x3e80000010102820 */ /* 0x000fe40000400000 */
[----:B------:R-:W-:Y:S02]  /*08f0*/  @P2 FMUL R17, R17, 0.25 ;  /* 0x3e80000011112820 */ /* 0x000fe40000400000 */
[----:B------:R-:W-:Y:S02]  /*0900*/  @!P1 FMUL R16, R16, 16777216 ;  /* 0x4b80000010109820 */ /* 0x000fe40000400000 */
[----:B------:R-:W-:Y:S01]  /*0910*/  @!P1 FMUL R17, R17, 16777216 ;  /* 0x4b80000011119820 */ /* 0x000fe20000400000 */
[----:B-1----:R-:W-:-:S04]  /*0920*/  IMAD.WIDE R4, R2, 0x4, R4 ;  /* 0x0000000402047825 */ /* 0x002fc800078e0204 */
[C---:B--2---:R-:W-:Y:S01]  /*0930*/  FMUL R16, R0.reuse, R16 ;  /* 0x0000001000107220 */ /* 0x044fe20000400000 */
[----:B------:R-:W-:Y:S01]  /*0940*/  FMUL R17, R0, R17 ;  /* 0x0000001100117220 */ /* 0x000fe20000400000 */
[----:B------:R-:W-:Y:S06]  /*0950*/  @P5 EXIT ;  /* 0x000000000000594d */ /* 0x000fec0003800000 */
[----:B------:R-:W-:Y:S01]  /*0960*/  STG.E.64 desc[UR4][R4.64], R16 ;  /* 0x0000001004007986 */ /* 0x000fe2000c101b04 */
[----:B------:R-:W-:Y:S05]  /*0970*/  EXIT ;  /* 0x000000000000794d */ /* 0x000fea0003800000 */
.L_x_0:
[----:B------:R-:W-:-:S00]  /*0980*/  BRA `(.L_x_0) ;  /* 0xfffffffc00fc7947 */ /* 0x000fc0000383ffff */
[----:B------:R-:W-:-:S00]  /*0990*/  NOP ;  /* 0x0000000000007918 */ /* 0x000fc00000000000 */
        /* <DEDUP_REMOVED lines=14> */
.L_x_1:


//--------------------- .nv.constant0.triton_poi_fused_avg_pool2d_7 --------------------------
	.section	.nv.constant0.triton_poi_fused_avg_pool2d_7,"a",@progbits
	.sectionflags	@""
	.align	4
.nv.constant0.triton_poi_fused_avg_pool2d_7:
	.zero		548
